//
// Generated by NVIDIA NVVM Compiler
//
// Compiler Build ID: CL-36424714
// Cuda compilation tools, release 13.0, V13.0.88
// Based on NVVM 20.0.0
//

.version 9.0
.target sm_100
.address_size 64

	// .globl	example

.visible .entry example(
	.param .u64 .ptr .align 1 example_param_0,
	.param .u64 example_param_1
)
{
	.reg .pred 	%p<2>;
	.reg .b32 	%r<6>;
	.reg .b64 	%rd<7>;

	ld.param.u64 	%rd2, [example_param_0];
	ld.param.u64 	%rd3, [example_param_1];
	mov.u32 	%r1, %ctaid.x;
	mov.u32 	%r2, %ntid.x;
	mov.u32 	%r3, %tid.x;
	mad.lo.s32 	%r4, %r1, %r2, %r3;
	cvt.s64.s32 	%rd1, %r4;
	setp.le.u64 	%p1, %rd3, %rd1;
	@%p1 bra 	$L__BB0_2;
	cvta.to.global.u64 	%rd4, %rd2;
	shl.b64 	%rd5, %rd1, 2;
	add.s64 	%rd6, %rd4, %rd5;
	mov.b32 	%r5, 1065353216;
	st.global.u32 	[%rd6], %r5;
$L__BB0_2:
	ret;

}


// ===== COMPILED SASS (sm_100) =====

	.target	sm_100

	.elftype	@"ET_EXEC"


//--------------------- .note.nv.tkinfo           --------------------------
	.section	.note.nv.tkinfo,"",@"SHT_NOTE"
	.sectionflags	@"SHF_NOTE_NV_TKINFO"
	.tkinfo
        /*0018*/ 	.word	0x00000002
        /*0030*/ 	.string	""
        /*0030*/ 	.string	"ptxas"
        /*0030*/ 	.string	"Cuda compilation tools, release 13.0, V13.0.88"
        /*0030*/ 	.string	"Build cuda_13.0.r13.0/compiler.36424714_0"
        /*0030*/ 	.string	"-arch sm_100 -m 64 "



//--------------------- .note.nv.cuinfo           --------------------------
	.section	.note.nv.cuinfo,"",@"SHT_NOTE"
	.sectionflags	@"SHF_NOTE_NV_CUINFO"
        /*0018*/ 	.short	0x0002
        /*001a*/ 	.short	0x0064
        /*001c*/ 	.short	0x0082
	.zero		2


//--------------------- .nv.info                  --------------------------
	.section	.nv.info,"",@"SHT_CUDA_INFO"
	.align	4


	//----- nvinfo : EIATTR_REGCOUNT
	.align		4
        /*0000*/ 	.byte	0x04, 0x2f
        /*0002*/ 	.short	(.L_1 - .L_0)
	.align		4
.L_0:
        /*0004*/ 	.word	index@(example)
        /*0008*/ 	.word	0x00000008


	//----- nvinfo : EIATTR_FRAME_SIZE
	.align		4
.L_1:
        /*000c*/ 	.byte	0x04, 0x11
        /*000e*/ 	.short	(.L_3 - .L_2)
	.align		4
.L_2:
        /*0010*/ 	.word	index@(example)
        /*0014*/ 	.word	0x00000000


	//----- nvinfo : EIATTR_MIN_STACK_SIZE
	.align		4
.L_3:
        /*0018*/ 	.byte	0x04, 0x12
        /*001a*/ 	.short	(.L_5 - .L_4)
	.align		4
.L_4:
        /*001c*/ 	.word	index@(example)
        /*0020*/ 	.word	0x00000000
.L_5:


//--------------------- .nv.compat                --------------------------
	.section	.nv.compat,"",@"SHT_CUDA_COMPAT_INFO"
	.align	4
        /*0000*/ 	.byte	0x02, 0x09, 0x00, 0x00, 0x02, 0x02, 0x01, 0x00, 0x02, 0x05, 0x05, 0x00, 0x03, 0x07, 0x01, 0x01
        /*0010*/ 	.byte	0x02, 0x03, 0x00, 0x00, 0x02, 0x06, 0x01, 0x00, 0x04, 0x0b, 0x08, 0x00, 0x09, 0x00, 0x00, 0x00
        /*0020*/ 	.byte	0x00, 0x00, 0x00, 0x00


//--------------------- .nv.info.example          --------------------------
	.section	.nv.info.example,"",@"SHT_CUDA_INFO"
	.sectionflags	@""
	.align	4


	//----- nvinfo : EIATTR_CUDA_API_VERSION
	.align		4
        /*0000*/ 	.byte	0x04, 0x37
        /*0002*/ 	.short	(.L_7 - .L_6)
.L_6:
        /*0004*/ 	.word	0x00000082


	//----- nvinfo : EIATTR_KPARAM_INFO
	.align		4
.L_7:
        /*0008*/ 	.byte	0x04, 0x17
        /*000a*/ 	.short	(.L_9 - .L_8)
.L_8:
        /*000c*/ 	.word	0x00000000
        /*0010*/ 	.short	0x0001
        /*0012*/ 	.short	0x0008
        /*0014*/ 	.byte	0x00, 0xf0, 0x21, 0x00


	//----- nvinfo : EIATTR_KPARAM_INFO
	.align		4
.L_9:
        /*0018*/ 	.byte	0x04, 0x17
        /*001a*/ 	.short	(.L_11 - .L_10)
.L_10:
        /*001c*/ 	.word	0x00000000
        /*0020*/ 	.short	0x0000
        /*0022*/ 	.short	0x0000
        /*0024*/ 	.byte	0x00, 0xf5, 0x21, 0x00


	//----- nvinfo : EIATTR_SPARSE_MMA_MASK
	.align		4
.L_11:
        /*0028*/ 	.byte	0x03, 0x50
        /*002a*/ 	.short	0x0000


	//----- nvinfo : EIATTR_MAXREG_COUNT
	.align		4
        /*002c*/ 	.byte	0x03, 0x1b
        /*002e*/ 	.short	0x00ff


	//----- nvinfo : EIATTR_MERCURY_ISA_VERSION
	.align		4
        /*0030*/ 	.byte	0x03, 0x5f
        /*0032*/ 	.short	0x0101


	//----- nvinfo : EIATTR_VRC_CTA_INIT_COUNT
	.align		4
        /*0034*/ 	.byte	0x02, 0x4a
	.zero		1
	.zero		1


	//----- nvinfo : EIATTR_EXIT_INSTR_OFFSETS
	.align		4
        /*0038*/ 	.byte	0x04, 0x1c
        /*003a*/ 	.short	(.L_13 - .L_12)


	//   ....[0]....
.L_12:
        /*003c*/ 	.word	0x00000090


	//   ....[1]....
        /*0040*/ 	.word	0x00000100


	//----- nvinfo : EIATTR_CBANK_PARAM_SIZE
	.align		4
.L_13:
        /*0044*/ 	.byte	0x03, 0x19
        /*0046*/ 	.short	0x0010


	//----- nvinfo : EIATTR_PARAM_CBANK
	.align		4
        /*0048*/ 	.byte	0x04, 0x0a
        /*004a*/ 	.short	(.L_15 - .L_14)
	.align		4
.L_14:
        /*004c*/ 	.word	index@(.nv.constant0.example)
        /*0050*/ 	.short	0x0380
        /*0052*/ 	.short	0x0010


	//----- nvinfo : EIATTR_SW_WAR
	.align		4
.L_15:
        /*0054*/ 	.byte	0x04, 0x36
        /*0056*/ 	.short	(.L_17 - .L_16)
.L_16:
        /*0058*/ 	.word	0x00000008
.L_17:


//--------------------- .nv.callgraph             --------------------------
	.section	.nv.callgraph,"",@"SHT_CUDA_CALLGRAPH"
	.align	4
	.sectionentsize	8
	.align		4
        /*0000*/ 	.word	0x00000000
	.align		4
        /*0004*/ 	.word	0xffffffff
	.align		4
        /*0008*/ 	.word	0x00000000
	.align		4
        /*000c*/ 	.word	0xfffffffe
	.align		4
        /*0010*/ 	.word	0x00000000
	.align		4
        /*0014*/ 	.word	0xfffffffd
	.align		4
        /*0018*/ 	.word	0x00000000
	.align		4
        /*001c*/ 	.word	0xfffffffc


//--------------------- .text.example             --------------------------
	.section	.text.example,"ax",@progbits
	.align	128
        .global         example
        .type           example,@function
        .size           example,(.L_x_1 - example)
        .other          example,@"STO_CUDA_ENTRY STV_DEFAULT"
example:
.text.example:
[----:B------:R-:W-:Y:S01]  /*0000*/  LDC R1, c[0x0][0x37c] ;  /* 0x0000df00ff017b82 */ /* 0x000fe20000000800 */
[----:B------:R-:W0:Y:S07]  /*0010*/  S2R R3, SR_TID.X ;  /* 0x0000000000037919 */ /* 0x000e2e0000002100 */
[----:B------:R-:W0:Y:S01]  /*0020*/  S2UR UR4, SR_CTAID.X ;  /* 0x00000000000479c3 */ /* 0x000e220000002500 */
[----:B------:R-:W1:Y:S07]  /*0030*/  LDCU.64 UR6, c[0x0][0x388] ;  /* 0x00007100ff0677ac */ /* 0x000e6e0008000a00 */
[----:B------:R-:W0:Y:S02]  /*0040*/  LDC R0, c[0x0][0x360] ;  /* 0x0000d800ff007b82 */ /* 0x000e240000000800 */
[----:B0-----:R-:W-:-:S05]  /*0050*/  IMAD R0, R0, UR4, R3 ;  /* 0x0000000400007c24 */ /* 0x001fca000f8e0203 */
[----:B-1----:R-:W-:Y:S02]  /*0060*/  ISETP.GE.U32.AND P0, PT, R0, UR6, PT ;  /* 0x0000000600007c0c */ /* 0x002fe4000bf06070 */
[----:B------:R-:W-:-:S04]  /*0070*/  SHF.R.S32.HI R3, RZ, 0x1f, R0 ;  /* 0x0000001fff037819 */ /* 0x000fc80000011400 */
[----:B------:R-:W-:-:S13]  /*0080*/  ISETP.GE.U32.AND.EX P0, PT, R3, UR7, PT, P0 ;  /* 0x0000000703007c0c */ /* 0x000fda000bf06100 */
[----:B------:R-:W-:Y:S05]  /*0090*/  @P0 EXIT ;  /* 0x000000000000094d */ /* 0x000fea0003800000 */
[----:B------:R-:W0:Y:S01]  /*00a0*/  LDCU.64 UR6, c[0x0][0x380] ;  /* 0x00007000ff0677ac */ /* 0x000e220008000a00 */
[----:B------:R-:W-:Y:S01]  /*00b0*/  IMAD.MOV.U32 R5, RZ, RZ, 0x3f800000 ;  /* 0x3f800000ff057424 */ /* 0x000fe200078e00ff */
[----:B------:R-:W1:Y:S01]  /*00c0*/  LDCU.64 UR4, c[0x0][0x358] ;  /* 0x00006b00ff0477ac */ /* 0x000e620008000a00 */
[----:B0-----:R-:W-:-:S04]  /*00d0*/  LEA R2, P0, R0, UR6, 0x2 ;  /* 0x0000000600027c11 */ /* 0x001fc8000f8010ff */
[----:B------:R-:W-:-:S05]  /*00e0*/  LEA.HI.X R3, R0, UR7, R3, 0x2, P0 ;  /* 0x0000000700037c11 */ /* 0x000fca00080f1403 */
[----:B-1----:R-:W-:Y:S01]  /*00f0*/  STG.E desc[UR4][R2.64], R5 ;  /* 0x0000000502007986 */ /* 0x002fe2000c101904 */
[----:B------:R-:W-:Y:S05]  /*0100*/  EXIT ;  /* 0x000000000000794d */ /* 0x000fea0003800000 */
.L_x_0:
[----:B------:R-:W-:-:S00]  /*0110*/  BRA `(.L_x_0) ;  /* 0xfffffffc00fc7947 */ /* 0x000fc0000383ffff */
[----:B------:R-:W-:-:S00]  /*0120*/  NOP ;  /* 0x0000000000007918 */ /* 0x000fc00000000000 */
        /* <DEDUP_REMOVED lines=13> */
.L_x_1:


//--------------------- .nv.shared.reserved.0     --------------------------
	.section	.nv.shared.reserved.0,"aw",@nobits
	.weak		__nv_reservedSMEM_offset_0_alias
	.size		__nv_reservedSMEM_offset_0_alias, 0, 64
	.other		__nv_reservedSMEM_offset_0_alias,@"STO_CUDA_RESERVED_SHARED STV_DEFAULT"
__nv_reservedSMEM_offset_0_alias:
	.zero		0
	.zero		64


//--------------------- .nv.constant0.example     --------------------------
	.section	.nv.constant0.example,"a",@progbits
	.sectionflags	@""
	.align	4
.nv.constant0.example:
	.zero		912


//--------------------- SYMBOLS --------------------------

	.type		.nv.reservedSmem.offset0,@object
	.size		.nv.reservedSmem.offset0,0x4
